	.headerflags	@"EF_CUDA_TEXMODE_UNIFIED EF_CUDA_64BIT_ADDRESS EF_CUDA_ACCELERATORS EF_CUDA_SM90 EF_CUDA_VIRTUAL_SM(EF_CUDA_SM90)"
	.elftype	@"ET_EXEC"


//--------------------- .nv.info                  --------------------------
	.section	.nv.info,"",@"SHT_CUDA_INFO"
	.align	4


	//----- nvinfo : EIATTR_REGCOUNT
	.align		4
        /*0000*/ 	.byte	0x04, 0x2f
        /*0002*/ 	.short	(.L_3 - .L_2)
	.align		4
.L_2:
        /*0004*/ 	.word	index@(triton_poi_fused__native_batch_norm_legit_no_training_relu_0)
        /*0008*/ 	.word	0x00000012


	//----- nvinfo : EIATTR_MIN_STACK_SIZE
	.align		4
.L_3:
        /*000c*/ 	.byte	0x04, 0x12
        /*000e*/ 	.short	(.L_5 - .L_4)
	.align		4
.L_4:
        /*0010*/ 	.word	index@(triton_poi_fused__native_batch_norm_legit_no_training_relu_0)
        /*0014*/ 	.word	0x00000000


	//----- nvinfo : EIATTR_FRAME_SIZE
	.align		4
.L_5:
        /*0018*/ 	.byte	0x04, 0x11
        /*001a*/ 	.short	(.L_7 - .L_6)
	.align		4
.L_6:
        /*001c*/ 	.word	index@(triton_poi_fused__native_batch_norm_legit_no_training_relu_0)
        /*0020*/ 	.word	0x00000000


	//----- nvinfo : EIATTR_MIN_STACK_SIZE
	.align		4
.L_7:
        /*0024*/ 	.byte	0x04, 0x12
        /*0026*/ 	.short	(.L_9 - .L_8)
	.align		4
.L_8:
        /*0028*/ 	.word	index@(triton_poi_fused__native_batch_norm_legit_no_training_relu_0)
        /*002c*/ 	.word	0x00000000
.L_9:


//--------------------- .nv.info.triton_poi_fused__native_batch_norm_legit_no_training_relu_0 --------------------------
	.section	.nv.info.triton_poi_fused__native_batch_norm_legit_no_training_relu_0,"",@"SHT_CUDA_INFO"
	.sectionflags	@""
	.align	4


	//----- nvinfo : EIATTR_CUDA_API_VERSION
	.align		4
        /*0000*/ 	.byte	0x04, 0x37
        /*0002*/ 	.short	(.L_11 - .L_10)
.L_10:
        /*0004*/ 	.word	0x0000007c


	//----- nvinfo : EIATTR_KPARAM_INFO
	.align		4
.L_11:
        /*0008*/ 	.byte	0x04, 0x17
        /*000a*/ 	.short	(.L_13 - .L_12)
.L_12:
        /*000c*/ 	.word	0x00000000
        /*0010*/ 	.short	0x0006
        /*0012*/ 	.short	0x0030
        /*0014*/ 	.byte	0x00, 0xf0, 0x11, 0x00


	//----- nvinfo : EIATTR_KPARAM_INFO
	.align		4
.L_13:
        /*0018*/ 	.byte	0x04, 0x17
        /*001a*/ 	.short	(.L_15 - .L_14)
.L_14:
        /*001c*/ 	.word	0x00000000
        /*0020*/ 	.short	0x0005
        /*0022*/ 	.short	0x0028
        /*0024*/ 	.byte	0x00, 0xf4, 0x21, 0x00


	//----- nvinfo : EIATTR_KPARAM_INFO
	.align		4
.L_15:
        /*0028*/ 	.byte	0x04, 0x17
        /*002a*/ 	.short	(.L_17 - .L_16)
.L_16:
        /*002c*/ 	.word	0x00000000
        /*0030*/ 	.short	0x0004
        /*0032*/ 	.short	0x0020
        /*0034*/ 	.byte	0x00, 0xf4, 0x21, 0x00


	//----- nvinfo : EIATTR_KPARAM_INFO
	.align		4
.L_17:
        /*0038*/ 	.byte	0x04, 0x17
        /*003a*/ 	.short	(.L_19 - .L_18)
.L_18:
        /*003c*/ 	.word	0x00000000
        /*0040*/ 	.short	0x0003
        /*0042*/ 	.short	0x0018
        /*0044*/ 	.byte	0x00, 0xf4, 0x21, 0x00


	//----- nvinfo : EIATTR_KPARAM_INFO
	.align		4
.L_19:
        /*0048*/ 	.byte	0x04, 0x17
        /*004a*/ 	.short	(.L_21 - .L_20)
.L_20:
        /*004c*/ 	.word	0x00000000
        /*0050*/ 	.short	0x0002
        /*0052*/ 	.short	0x0010
        /*0054*/ 	.byte	0x00, 0xf4, 0x21, 0x00


	//----- nvinfo : EIATTR_KPARAM_INFO
	.align		4
.L_21:
        /*0058*/ 	.byte	0x04, 0x17
        /*005a*/ 	.short	(.L_23 - .L_22)
.L_22:
        /*005c*/ 	.word	0x00000000
        /*0060*/ 	.short	0x0001
        /*0062*/ 	.short	0x0008
        /*0064*/ 	.byte	0x00, 0xf4, 0x21, 0x00


	//----- nvinfo : EIATTR_KPARAM_INFO
	.align		4
.L_23:
        /*0068*/ 	.byte	0x04, 0x17
        /*006a*/ 	.short	(.L_25 - .L_24)
.L_24:
        /*006c*/ 	.word	0x00000000
        /*0070*/ 	.short	0x0000
        /*0072*/ 	.short	0x0000
        /*0074*/ 	.byte	0x00, 0xf4, 0x21, 0x00


	//----- nvinfo : EIATTR_SPARSE_MMA_MASK
	.align		4
.L_25:
        /*0078*/ 	.byte	0x03, 0x50
        /*007a*/ 	.short	0x0000


	//----- nvinfo : EIATTR_MAXREG_COUNT
	.align		4
        /*007c*/ 	.byte	0x03, 0x1b
        /*007e*/ 	.short	0x00ff


	//----- nvinfo : EIATTR_EXIT_INSTR_OFFSETS
	.align		4
        /*0080*/ 	.byte	0x04, 0x1c
        /*0082*/ 	.short	(.L_27 - .L_26)


	//   ....[0]....
.L_26:
        /*0084*/ 	.word	0x000002b0


	//   ....[1]....
        /*0088*/ 	.word	0x000002d0


	//----- nvinfo : EIATTR_REQNTID
	.align		4
.L_27:
        /*008c*/ 	.byte	0x04, 0x10
        /*008e*/ 	.short	(.L_29 - .L_28)
.L_28:
        /*0090*/ 	.word	0x00000020
        /*0094*/ 	.word	0x00000001
        /*0098*/ 	.word	0x00000001


	//----- nvinfo : EIATTR_CBANK_PARAM_SIZE
	.align		4
.L_29:
        /*009c*/ 	.byte	0x03, 0x19
        /*009e*/ 	.short	0x0034


	//----- nvinfo : EIATTR_PARAM_CBANK
	.align		4
        /*00a0*/ 	.byte	0x04, 0x0a
        /*00a2*/ 	.short	(.L_31 - .L_30)
	.align		4
.L_30:
        /*00a4*/ 	.word	index@(.nv.constant0.triton_poi_fused__native_batch_norm_legit_no_training_relu_0)
        /*00a8*/ 	.short	0x0210
        /*00aa*/ 	.short	0x0034


	//----- nvinfo : EIATTR_SW_WAR
	.align		4
.L_31:
        /*00ac*/ 	.byte	0x04, 0x36
        /*00ae*/ 	.short	(.L_33 - .L_32)
.L_32:
        /*00b0*/ 	.word	0x00000008
.L_33:


//--------------------- .nv.callgraph             --------------------------
	.section	.nv.callgraph,"",@"SHT_CUDA_CALLGRAPH"
	.align	4
	.sectionentsize	8
	.align		4
        /*0000*/ 	.word	0x00000000
	.align		4
        /*0004*/ 	.word	0xffffffff
	.align		4
        /*0008*/ 	.word	0x00000000
	.align		4
        /*000c*/ 	.word	0xfffffffe
	.align		4
        /*0010*/ 	.word	0x00000000
	.align		4
        /*0014*/ 	.word	0xfffffffd
	.align		4
        /*0018*/ 	.word	0x00000000
	.align		4
        /*001c*/ 	.word	0xfffffffc


//--------------------- .nv.constant4             --------------------------
	.section	.nv.constant4,"a",@progbits
	.align	8
	.align		8
.nv.constant4:
        /*0000*/ 	.dword	_$_str
	.align		8
        /*0008*/ 	.dword	_$_str_$_2


//--------------------- .text.triton_poi_fused__native_batch_norm_legit_no_training_relu_0 --------------------------
	.section	.text.triton_poi_fused__native_batch_norm_legit_no_training_relu_0,"ax",@progbits
	.align	128
        .global         triton_poi_fused__native_batch_norm_legit_no_training_relu_0
        .type           triton_poi_fused__native_batch_norm_legit_no_training_relu_0,@function
        .size           triton_poi_fused__native_batch_norm_legit_no_training_relu_0,(.L_x_1 - triton_poi_fused__native_batch_norm_legit_no_training_relu_0)
        .other          triton_poi_fused__native_batch_norm_legit_no_training_relu_0,@"STO_CUDA_ENTRY STV_DEFAULT"
triton_poi_fused__native_batch_norm_legit_no_training_relu_0:
.text.triton_poi_fused__native_batch_norm_legit_no_training_relu_0:
[----:B------:R-:W0:Y:S08]  /*0000*/  LDC R1, c[0x0][0x28] ;  /* 0x00000a00ff017b82 */ /* 0x000e300000000800 */
[----:B------:R-:W1:Y:S01]  /*0010*/  LDC.64 R2, c[0x0][0x220] ;  /* 0x00008800ff027b82 */ /* 0x000e620000000a00 */
[----:B------:R-:W-:Y:S01]  /*0020*/  ULDC.64 UR4, c[0x0][0x208] ;  /* 0x0000820000047ab9 */ /* 0x000fe20000000a00 */
[----:B------:R-:W2:Y:S01]  /*0030*/  S2R R0, SR_TID.X ;  /* 0x0000000000007919 */ /* 0x000ea20000002100 */
[----:B------:R-:W3:Y:S05]  /*0040*/  S2R R13, SR_CTAID.X ;  /* 0x00000000000d7919 */ /* 0x000eea0000002500 */
[----:B------:R-:W4:Y:S01]  /*0050*/  LDC.64 R10, c[0x0][0x210] ;  /* 0x00008400ff0a7b82 */ /* 0x000f220000000a00 */
[----:B-1----:R4:W5:Y:S07]  /*0060*/  LDG.E R12, desc[UR4][R2.64] ;  /* 0x00000004020c7981 */ /* 0x00296e000c1e1900 */
[----:B------:R-:W1:Y:S01]  /*0070*/  LDC.64 R4, c[0x0][0x218] ;  /* 0x00008600ff047b82 */ /* 0x000e620000000a00 */
[----:B------:R-:W-:-:S07]  /*0080*/  CS2R R14, SRZ ;  /* 0x00000000000e7805 */ /* 0x000fce000001ff00 */
[----:B------:R-:W1:Y:S01]  /*0090*/  LDC.64 R6, c[0x0][0x228] ;  /* 0x00008a00ff067b82 */ /* 0x000e620000000a00 */
[----:B--2---:R-:W-:-:S04]  /*00a0*/  SHF.L.U32 R0, R0, 0x1, RZ ;  /* 0x0000000100007819 */ /* 0x004fc800000006ff */
[----:B------:R-:W-:-:S03]  /*00b0*/  LOP3.LUT R0, R0, 0x3e, RZ, 0xc0, !PT ;  /* 0x0000003e00007812 */ /* 0x000fc600078ec0ff */
[----:B------:R-:W2:Y:S01]  /*00c0*/  LDC.64 R8, c[0x0][0x230] ;  /* 0x00008c00ff087b82 */ /* 0x000ea20000000a00 */
[----:B---3--:R-:W-:-:S04]  /*00d0*/  LEA R13, R13, R0, 0x6 ;  /* 0x000000000d0d7211 */ /* 0x008fc800078e30ff */
[C---:B------:R-:W-:Y:S01]  /*00e0*/  ISETP.GE.AND P0, PT, R13.reuse, 0x40, PT ;  /* 0x000000400d00780c */ /* 0x040fe20003f06270 */
[C---:B----4-:R-:W-:Y:S01]  /*00f0*/  IMAD.WIDE R2, R13.reuse, 0x4, R10 ;  /* 0x000000040d027825 */ /* 0x050fe200078e020a */
[----:B-1----:R1:W3:Y:S04]  /*0100*/  LDG.E R4, desc[UR4][R4.64] ;  /* 0x0000000404047981 */ /* 0x0022e8000c1e1900 */
[----:B0-----:R-:W4:Y:S07]  /*0110*/  LDG.E R6, desc[UR4][R6.64] ;  /* 0x0000000406067981 */ /* 0x001f2e000c1e1900 */
[----:B------:R0:W3:Y:S04]  /*0120*/  @!P0 LDG.E.64 R14, desc[UR4][R2.64] ;  /* 0x00000004020e8981 */ /* 0x0000e8000c1e1b00 */
[----:B--2---:R-:W4:Y:S01]  /*0130*/  LDG.E R9, desc[UR4][R8.64] ;  /* 0x0000000408097981 */ /* 0x004f22000c1e1900 */
[----:B-1----:R-:W-:Y:S01]  /*0140*/  HFMA2.MMA R5, -RZ, RZ, 1.625, 0 ;  /* 0x3e800000ff057435 */ /* 0x002fe200000001ff */
[----:B0-----:R-:W0:Y:S02]  /*0150*/  LDC.64 R2, c[0x0][0x238] ;  /* 0x00008e00ff027b82 */ /* 0x001e240000000a00 */
[----:B0-----:R-:W-:-:S04]  /*0160*/  IMAD.WIDE R2, R13, 0x4, R2 ;  /* 0x000000040d027825 */ /* 0x001fc800078e0202 */
[----:B-----5:R-:W-:-:S04]  /*0170*/  FADD R12, R12, 9.9999997473787516356e-06 ;  /* 0x3727c5ac0c0c7421 */ /* 0x020fc80000000000 */
[----:B------:R-:W0:Y:S02]  /*0180*/  MUFU.SQRT R0, R12 ;  /* 0x0000000c00007308 */ /* 0x000e240000002000 */
[C---:B0-----:R-:W-:Y:S02]  /*0190*/  FSETP.GT.AND P1, PT, R0.reuse, 8.50705917302346158658e+37, PT ;  /* 0x7e8000000000780b */ /* 0x041fe40003f24000 */
[----:B------:R-:W-:-:S11]  /*01a0*/  FSETP.GEU.AND P2, PT, R0, 1.175494350822287508e-38, PT ;  /* 0x008000000000780b */ /* 0x000fd60003f4e000 */
[----:B------:R-:W-:-:S04]  /*01b0*/  @P1 FMUL R0, R0, 0.25 ;  /* 0x3e80000000001820 */ /* 0x000fc80000400000 */
[----:B------:R-:W-:-:S06]  /*01c0*/  @!P2 FMUL R0, R0, 16777216 ;  /* 0x4b8000000000a820 */ /* 0x000fcc0000400000 */
[----:B------:R-:W0:Y:S01]  /*01d0*/  MUFU.RCP R0, R0 ;  /* 0x0000000000007308 */ /* 0x000e220000001000 */
[----:B------:R-:W-:Y:S01]  /*01e0*/  FSEL R5, R5, 1, P1 ;  /* 0x3f80000005057808 */ /* 0x000fe20000800000 */
[----:B---3--:R-:W-:-:S04]  /*01f0*/  FADD R14, -R4, R14 ;  /* 0x0000000e040e7221 */ /* 0x008fc80000000100 */
[----:B------:R-:W-:Y:S01]  /*0200*/  @!P2 FMUL R5, R5, 16777216 ;  /* 0x4b8000000505a820 */ /* 0x000fe20000400000 */
[----:B------:R-:W-:-:S03]  /*0210*/  FADD R15, -R4, R15 ;  /* 0x0000000f040f7221 */ /* 0x000fc60000000100 */
[----:B0-----:R-:W-:-:S04]  /*0220*/  FMUL R5, R0, R5 ;  /* 0x0000000500057220 */ /* 0x001fc80000400000 */
[-C--:B------:R-:W-:Y:S01]  /*0230*/  FMUL R14, R14, R5.reuse ;  /* 0x000000050e0e7220 */ /* 0x080fe20000400000 */
[----:B------:R-:W-:-:S03]  /*0240*/  FMUL R4, R15, R5 ;  /* 0x000000050f047220 */ /* 0x000fc60000400000 */
[C-C-:B----4-:R-:W-:Y:S01]  /*0250*/  FFMA R14, R6.reuse, R14, R9.reuse ;  /* 0x0000000e060e7223 */ /* 0x150fe20000000009 */
[----:B------:R-:W-:-:S04]  /*0260*/  FFMA R4, R6, R4, R9 ;  /* 0x0000000406047223 */ /* 0x000fc80000000009 */
[----:B------:R-:W-:Y:S02]  /*0270*/  FSETP.GEU.AND P1, PT, R14, RZ, PT ;  /* 0x000000ff0e00720b */ /* 0x000fe40003f2e000 */
[----:B------:R-:W-:Y:S02]  /*0280*/  FSETP.GEU.AND P2, PT, R4, RZ, PT ;  /* 0x000000ff0400720b */ /* 0x000fe40003f4e000 */
[----:B------:R-:W-:Y:S02]  /*0290*/  FSEL R14, R14, RZ, P1 ;  /* 0x000000ff0e0e7208 */ /* 0x000fe40000800000 */
[----:B------:R-:W-:Y:S01]  /*02a0*/  FSEL R15, R4, RZ, P2 ;  /* 0x000000ff040f7208 */ /* 0x000fe20001000000 */
[----:B------:R-:W-:Y:S08]  /*02b0*/  @P0 EXIT ;  /* 0x000000000000094d */ /* 0x000ff00003800000 */
[----:B------:R-:W-:Y:S01]  /*02c0*/  STG.E.64 desc[UR4][R2.64], R14 ;  /* 0x0000000e02007986 */ /* 0x000fe2000c101b04 */
[----:B------:R-:W-:Y:S05]  /*02d0*/  EXIT ;  /* 0x000000000000794d */ /* 0x000fea0003800000 */
.L_x_0:
[----:B------:R-:W-:-:S00]  /*02e0*/  BRA `(.L_x_0) ;  /* 0xfffffffc00fc7947 */ /* 0x000fc0000383ffff */
[----:B------:R-:W-:-:S00]  /*02f0*/  NOP ;  /* 0x0000000000007918 */ /* 0x000fc00000000000 */
        /* <DEDUP_REMOVED lines=8> */
.L_x_1:


//--------------------- .nv.global.init           --------------------------
	.section	.nv.global.init,"aw",@progbits
.nv.global.init:
	.type		_$_str,@object
	.size		_$_str,(_$_str_$_2 - _$_str)
_$_str:
        /*0000*/ 	.byte	0x5f, 0x5f, 0x43, 0x55, 0x44, 0x41, 0x5f, 0x46, 0x54, 0x5a, 0x00
	.type		_$_str_$_2,@object
	.size		_$_str_$_2,(.L_1 - _$_str_$_2)
_$_str_$_2:
        /*000b*/ 	.byte	0x5f, 0x5f, 0x43, 0x55, 0x44, 0x41, 0x5f, 0x50, 0x52, 0x45, 0x43, 0x5f, 0x53, 0x51, 0x52, 0x54
        /*001b*/ 	.byte	0x00
.L_1:


//--------------------- .nv.constant0.triton_poi_fused__native_batch_norm_legit_no_training_relu_0 --------------------------
	.section	.nv.constant0.triton_poi_fused__native_batch_norm_legit_no_training_relu_0,"a",@progbits
	.sectionflags	@""
	.align	4
.nv.constant0.triton_poi_fused__native_batch_norm_legit_no_training_relu_0:
	.zero		580
